//
// Generated by NVIDIA NVVM Compiler
//
// Compiler Build ID: CL-36424714
// Cuda compilation tools, release 13.0, V13.0.88
// Based on NVVM 20.0.0
//

.version 9.0
.target sm_100
.address_size 64

	// .globl	_Z24firstAddGlobalLoadAtomicPiS_i
.extern .shared .align 16 .b8 subArr[];

.visible .entry _Z24firstAddGlobalLoadAtomicPiS_i(
	.param .u64 .ptr .align 1 _Z24firstAddGlobalLoadAtomicPiS_i_param_0,
	.param .u64 .ptr .align 1 _Z24firstAddGlobalLoadAtomicPiS_i_param_1,
	.param .u32 _Z24firstAddGlobalLoadAtomicPiS_i_param_2
)
{
	.reg .pred 	%p<7>;
	.reg .b32 	%r<31>;
	.reg .b64 	%rd<9>;

	ld.param.u64 	%rd3, [_Z24firstAddGlobalLoadAtomicPiS_i_param_0];
	ld.param.u64 	%rd2, [_Z24firstAddGlobalLoadAtomicPiS_i_param_1];
	ld.param.u32 	%r12, [_Z24firstAddGlobalLoadAtomicPiS_i_param_2];
	cvta.to.global.u64 	%rd1, %rd3;
	mov.u32 	%r1, %tid.x;
	mov.u32 	%r14, %ctaid.x;
	mov.u32 	%r30, %ntid.x;
	mul.lo.s32 	%r15, %r30, %r14;
	shl.b32 	%r16, %r15, 1;
	add.s32 	%r3, %r16, %r1;
	setp.ge.s32 	%p1, %r3, %r12;
	mov.b32 	%r28, 0;
	@%p1 bra 	$L__BB0_2;
	mul.wide.s32 	%rd4, %r3, 4;
	add.s64 	%rd5, %rd1, %rd4;
	ld.global.u32 	%r28, [%rd5];
$L__BB0_2:
	add.s32 	%r6, %r3, %r30;
	setp.ge.u32 	%p2, %r6, %r12;
	mov.b32 	%r29, 0;
	@%p2 bra 	$L__BB0_4;
	mul.wide.u32 	%rd6, %r6, 4;
	add.s64 	%rd7, %rd1, %rd6;
	ld.global.u32 	%r29, [%rd7];
$L__BB0_4:
	add.s32 	%r18, %r29, %r28;
	shl.b32 	%r19, %r1, 2;
	mov.u32 	%r20, subArr;
	add.s32 	%r9, %r20, %r19;
	st.shared.u32 	[%r9], %r18;
	bar.sync 	0;
	setp.lt.u32 	%p3, %r30, 2;
	@%p3 bra 	$L__BB0_8;
$L__BB0_5:
	shr.u32 	%r11, %r30, 1;
	setp.ge.u32 	%p4, %r1, %r11;
	@%p4 bra 	$L__BB0_7;
	shl.b32 	%r21, %r11, 2;
	add.s32 	%r22, %r9, %r21;
	ld.shared.u32 	%r23, [%r22];
	ld.shared.u32 	%r24, [%r9];
	add.s32 	%r25, %r24, %r23;
	st.shared.u32 	[%r9], %r25;
$L__BB0_7:
	bar.sync 	0;
	setp.gt.u32 	%p5, %r30, 3;
	mov.u32 	%r30, %r11;
	@%p5 bra 	$L__BB0_5;
$L__BB0_8:
	setp.ne.s32 	%p6, %r1, 0;
	@%p6 bra 	$L__BB0_10;
	ld.shared.u32 	%r26, [subArr];
	cvta.to.global.u64 	%rd8, %rd2;
	atom.global.add.u32 	%r27, [%rd8], %r26;
$L__BB0_10:
	ret;

}


// ===== COMPILED SASS (sm_100) =====

	.target	sm_100

	.elftype	@"ET_EXEC"


//--------------------- .note.nv.tkinfo           --------------------------
	.section	.note.nv.tkinfo,"",@"SHT_NOTE"
	.sectionflags	@"SHF_NOTE_NV_TKINFO"
	.tkinfo
        /*0018*/ 	.word	0x00000002
        /*0030*/ 	.string	""
        /*0030*/ 	.string	"ptxas"
        /*0030*/ 	.string	"Cuda compilation tools, release 13.0, V13.0.88"
        /*0030*/ 	.string	"Build cuda_13.0.r13.0/compiler.36424714_0"
        /*0030*/ 	.string	"-arch sm_100 -m 64 "



//--------------------- .note.nv.cuinfo           --------------------------
	.section	.note.nv.cuinfo,"",@"SHT_NOTE"
	.sectionflags	@"SHF_NOTE_NV_CUINFO"
        /*0018*/ 	.short	0x0002
        /*001a*/ 	.short	0x0064
        /*001c*/ 	.short	0x0082
	.zero		2


//--------------------- .nv.info                  --------------------------
	.section	.nv.info,"",@"SHT_CUDA_INFO"
	.align	4


	//----- nvinfo : EIATTR_REGCOUNT
	.align		4
        /*0000*/ 	.byte	0x04, 0x2f
        /*0002*/ 	.short	(.L_1 - .L_0)
	.align		4
.L_0:
        /*0004*/ 	.word	index@(_Z24firstAddGlobalLoadAtomicPiS_i)
        /*0008*/ 	.word	0x0000000e


	//----- nvinfo : EIATTR_FRAME_SIZE
	.align		4
.L_1:
        /*000c*/ 	.byte	0x04, 0x11
        /*000e*/ 	.short	(.L_3 - .L_2)
	.align		4
.L_2:
        /*0010*/ 	.word	index@(_Z24firstAddGlobalLoadAtomicPiS_i)
        /*0014*/ 	.word	0x00000000


	//----- nvinfo : EIATTR_MIN_STACK_SIZE
	.align		4
.L_3:
        /*0018*/ 	.byte	0x04, 0x12
        /*001a*/ 	.short	(.L_5 - .L_4)
	.align		4
.L_4:
        /*001c*/ 	.word	index@(_Z24firstAddGlobalLoadAtomicPiS_i)
        /*0020*/ 	.word	0x00000000
.L_5:


//--------------------- .nv.compat                --------------------------
	.section	.nv.compat,"",@"SHT_CUDA_COMPAT_INFO"
	.align	4
        /*0000*/ 	.byte	0x02, 0x09, 0x00, 0x00, 0x02, 0x02, 0x01, 0x00, 0x02, 0x05, 0x05, 0x00, 0x03, 0x07, 0x01, 0x01
        /*0010*/ 	.byte	0x02, 0x03, 0x00, 0x00, 0x02, 0x06, 0x01, 0x00, 0x04, 0x0b, 0x08, 0x00, 0x09, 0x00, 0x00, 0x00
        /*0020*/ 	.byte	0x00, 0x00, 0x00, 0x00


//--------------------- .nv.info._Z24firstAddGlobalLoadAtomicPiS_i --------------------------
	.section	.nv.info._Z24firstAddGlobalLoadAtomicPiS_i,"",@"SHT_CUDA_INFO"
	.sectionflags	@""
	.align	4


	//----- nvinfo : EIATTR_CUDA_API_VERSION
	.align		4
        /*0000*/ 	.byte	0x04, 0x37
        /*0002*/ 	.short	(.L_7 - .L_6)
.L_6:
        /*0004*/ 	.word	0x00000082


	//----- nvinfo : EIATTR_KPARAM_INFO
	.align		4
.L_7:
        /*0008*/ 	.byte	0x04, 0x17
        /*000a*/ 	.short	(.L_9 - .L_8)
.L_8:
        /*000c*/ 	.word	0x00000000
        /*0010*/ 	.short	0x0002
        /*0012*/ 	.short	0x0010
        /*0014*/ 	.byte	0x00, 0xf0, 0x11, 0x00


	//----- nvinfo : EIATTR_KPARAM_INFO
	.align		4
.L_9:
        /*0018*/ 	.byte	0x04, 0x17
        /*001a*/ 	.short	(.L_11 - .L_10)
.L_10:
        /*001c*/ 	.word	0x00000000
        /*0020*/ 	.short	0x0001
        /*0022*/ 	.short	0x0008
        /*0024*/ 	.byte	0x00, 0xf5, 0x21, 0x00


	//----- nvinfo : EIATTR_KPARAM_INFO
	.align		4
.L_11:
        /*0028*/ 	.byte	0x04, 0x17
        /*002a*/ 	.short	(.L_13 - .L_12)
.L_12:
        /*002c*/ 	.word	0x00000000
        /*0030*/ 	.short	0x0000
        /*0032*/ 	.short	0x0000
        /*0034*/ 	.byte	0x00, 0xf5, 0x21, 0x00


	//----- nvinfo : EIATTR_SPARSE_MMA_MASK
	.align		4
.L_13:
        /*0038*/ 	.byte	0x03, 0x50
        /*003a*/ 	.short	0x0000


	//----- nvinfo : EIATTR_MAXREG_COUNT
	.align		4
        /*003c*/ 	.byte	0x03, 0x1b
        /*003e*/ 	.short	0x00ff


	//----- nvinfo : EIATTR_NUM_BARRIERS
	.align		4
        /*0040*/ 	.byte	0x02, 0x4c
        /*0042*/ 	.byte	0x01
	.zero		1


	//----- nvinfo : EIATTR_MERCURY_ISA_VERSION
	.align		4
        /*0044*/ 	.byte	0x03, 0x5f
        /*0046*/ 	.short	0x0101


	//----- nvinfo : EIATTR_VRC_CTA_INIT_COUNT
	.align		4
        /*0048*/ 	.byte	0x02, 0x4a
	.zero		1
	.zero		1


	//----- nvinfo : EIATTR_EXIT_INSTR_OFFSETS
	.align		4
        /*004c*/ 	.byte	0x04, 0x1c
        /*004e*/ 	.short	(.L_15 - .L_14)


	//   ....[0]....
.L_14:
        /*0050*/ 	.word	0x00000280


	//   ....[1]....
        /*0054*/ 	.word	0x000002f0


	//----- nvinfo : EIATTR_CBANK_PARAM_SIZE
	.align		4
.L_15:
        /*0058*/ 	.byte	0x03, 0x19
        /*005a*/ 	.short	0x0014


	//----- nvinfo : EIATTR_PARAM_CBANK
	.align		4
        /*005c*/ 	.byte	0x04, 0x0a
        /*005e*/ 	.short	(.L_17 - .L_16)
	.align		4
.L_16:
        /*0060*/ 	.word	index@(.nv.constant0._Z24firstAddGlobalLoadAtomicPiS_i)
        /*0064*/ 	.short	0x0380
        /*0066*/ 	.short	0x0014


	//----- nvinfo : EIATTR_SW_WAR
	.align		4
.L_17:
        /*0068*/ 	.byte	0x04, 0x36
        /*006a*/ 	.short	(.L_19 - .L_18)
.L_18:
        /*006c*/ 	.word	0x00000008
.L_19:


//--------------------- .nv.callgraph             --------------------------
	.section	.nv.callgraph,"",@"SHT_CUDA_CALLGRAPH"
	.align	4
	.sectionentsize	8
	.align		4
        /*0000*/ 	.word	0x00000000
	.align		4
        /*0004*/ 	.word	0xffffffff
	.align		4
        /*0008*/ 	.word	0x00000000
	.align		4
        /*000c*/ 	.word	0xfffffffe
	.align		4
        /*0010*/ 	.word	0x00000000
	.align		4
        /*0014*/ 	.word	0xfffffffd
	.align		4
        /*0018*/ 	.word	0x00000000
	.align		4
        /*001c*/ 	.word	0xfffffffc


//--------------------- .text._Z24firstAddGlobalLoadAtomicPiS_i --------------------------
	.section	.text._Z24firstAddGlobalLoadAtomicPiS_i,"ax",@progbits
	.align	128
        .global         _Z24firstAddGlobalLoadAtomicPiS_i
        .type           _Z24firstAddGlobalLoadAtomicPiS_i,@function
        .size           _Z24firstAddGlobalLoadAtomicPiS_i,(.L_x_3 - _Z24firstAddGlobalLoadAtomicPiS_i)
        .other          _Z24firstAddGlobalLoadAtomicPiS_i,@"STO_CUDA_ENTRY STV_DEFAULT"
_Z24firstAddGlobalLoadAtomicPiS_i:
.text._Z24firstAddGlobalLoadAtomicPiS_i:
[----:B------:R-:W-:Y:S01]  /*0000*/  LDC R1, c[0x0][0x37c] ;  /* 0x0000df00ff017b82 */ /* 0x000fe20000000800 */
[----:B------:R-:W0:Y:S07]  /*0010*/  S2R R9, SR_TID.X ;  /* 0x0000000000097919 */ /* 0x000e2e0000002100 */
[----:B------:R-:W1:Y:S01]  /*0020*/  S2UR UR4, SR_CTAID.X ;  /* 0x00000000000479c3 */ /* 0x000e620000002500 */
[----:B------:R-:W2:Y:S01]  /*0030*/  LDCU UR5, c[0x0][0x390] ;  /* 0x00007200ff0577ac */ /* 0x000ea20008000800 */
[----:B------:R-:W3:Y:S06]  /*0040*/  LDCU.64 UR6, c[0x0][0x358] ;  /* 0x00006b00ff0677ac */ /* 0x000eec0008000a00 */
[----:B------:R-:W1:Y:S02]  /*0050*/  LDC R6, c[0x0][0x360] ;  /* 0x0000d800ff067b82 */ /* 0x000e640000000800 */
[----:B-1----:R-:W-:-:S04]  /*0060*/  IMAD R0, R6, UR4, RZ ;  /* 0x0000000406007c24 */ /* 0x002fc8000f8e02ff */
[----:B0-----:R-:W-:Y:S02]  /*0070*/  IMAD R7, R0, 0x2, R9 ;  /* 0x0000000200077824 */ /* 0x001fe400078e0209 */
[----:B------:R-:W-:Y:S02]  /*0080*/  HFMA2 R0, -RZ, RZ, 0, 0 ;  /* 0x00000000ff007431 */ /* 0x000fe400000001ff */
[C---:B------:R-:W-:Y:S01]  /*0090*/  IMAD.IADD R11, R7.reuse, 0x1, R6 ;  /* 0x00000001070b7824 */ /* 0x040fe200078e0206 */
[----:B--2---:R-:W-:-:S04]  /*00a0*/  ISETP.GE.AND P0, PT, R7, UR5, PT ;  /* 0x0000000507007c0c */ /* 0x004fc8000bf06270 */
[----:B------:R-:W-:-:S09]  /*00b0*/  ISETP.GE.U32.AND P1, PT, R11, UR5, PT ;  /* 0x000000050b007c0c */ /* 0x000fd2000bf26070 */
[----:B------:R-:W0:Y:S08]  /*00c0*/  @!P0 LDC.64 R2, c[0x0][0x380] ;  /* 0x0000e000ff028b82 */ /* 0x000e300000000a00 */
[----:B------:R-:W1:Y:S01]  /*00d0*/  @!P1 LDC.64 R4, c[0x0][0x380] ;  /* 0x0000e000ff049b82 */ /* 0x000e620000000a00 */
[----:B0-----:R-:W-:-:S04]  /*00e0*/  @!P0 IMAD.WIDE R2, R7, 0x4, R2 ;  /* 0x0000000407028825 */ /* 0x001fc800078e0202 */
[----:B------:R-:W-:Y:S01]  /*00f0*/  IMAD.MOV.U32 R7, RZ, RZ, RZ ;  /* 0x000000ffff077224 */ /* 0x000fe200078e00ff */
[----:B---3--:R-:W2:Y:S01]  /*0100*/  @!P0 LDG.E R0, desc[UR6][R2.64] ;  /* 0x0000000602008981 */ /* 0x008ea2000c1e1900 */
[----:B-1----:R-:W-:-:S05]  /*0110*/  @!P1 IMAD.WIDE.U32 R4, R11, 0x4, R4 ;  /* 0x000000040b049825 */ /* 0x002fca00078e0004 */
[----:B------:R-:W2:Y:S01]  /*0120*/  @!P1 LDG.E R7, desc[UR6][R4.64] ;  /* 0x0000000604079981 */ /* 0x000ea2000c1e1900 */
[----:B------:R-:W0:Y:S01]  /*0130*/  S2UR UR5, SR_CgaCtaId ;  /* 0x00000000000579c3 */ /* 0x000e220000008800 */
[----:B------:R-:W-:Y:S01]  /*0140*/  UMOV UR4, 0x400 ;  /* 0x0000040000047882 */ /* 0x000fe20000000000 */
[----:B------:R-:W-:Y:S02]  /*0150*/  ISETP.GE.U32.AND P1, PT, R6, 0x2, PT ;  /* 0x000000020600780c */ /* 0x000fe40003f26070 */
[----:B------:R-:W-:Y:S01]  /*0160*/  ISETP.NE.AND P0, PT, R9, RZ, PT ;  /* 0x000000ff0900720c */ /* 0x000fe20003f05270 */
[----:B0-----:R-:W-:Y:S01]  /*0170*/  ULEA UR4, UR5, UR4, 0x18 ;  /* 0x0000000405047291 */ /* 0x001fe2000f8ec0ff */
[----:B--2---:R-:W-:-:S05]  /*0180*/  IMAD.IADD R0, R7, 0x1, R0 ;  /* 0x0000000107007824 */ /* 0x004fca00078e0200 */
[----:B------:R-:W-:-:S05]  /*0190*/  LEA R7, R9, UR4, 0x2 ;  /* 0x0000000409077c11 */ /* 0x000fca000f8e10ff */
[----:B------:R0:W-:Y:S01]  /*01a0*/  STS [R7], R0 ;  /* 0x0000000007007388 */ /* 0x0001e20000000800 */
[----:B------:R-:W-:Y:S06]  /*01b0*/  BAR.SYNC.DEFER_BLOCKING 0x0 ;  /* 0x0000000000007b1d */ /* 0x000fec0000010000 */
[----:B------:R-:W-:Y:S05]  /*01c0*/  @!P1 BRA `(.L_x_0) ;  /* 0x00000000002c9947 */ /* 0x000fea0003800000 */
.L_x_1:
[----:B------:R-:W-:-:S04]  /*01d0*/  SHF.R.U32.HI R4, RZ, 0x1, R6 ;  /* 0x00000001ff047819 */ /* 0x000fc80000011606 */
[----:B------:R-:W-:-:S13]  /*01e0*/  ISETP.GE.U32.AND P1, PT, R9, R4, PT ;  /* 0x000000040900720c */ /* 0x000fda0003f26070 */
[----:B0-----:R-:W-:Y:S01]  /*01f0*/  @!P1 LEA R0, R4, R7, 0x2 ;  /* 0x0000000704009211 */ /* 0x001fe200078e10ff */
[----:B------:R-:W-:Y:S05]  /*0200*/  @!P1 LDS R3, [R7] ;  /* 0x0000000007039984 */ /* 0x000fea0000000800 */
[----:B------:R-:W0:Y:S02]  /*0210*/  @!P1 LDS R0, [R0] ;  /* 0x0000000000009984 */ /* 0x000e240000000800 */
[----:B0-----:R-:W-:-:S05]  /*0220*/  @!P1 IMAD.IADD R2, R0, 0x1, R3 ;  /* 0x0000000100029824 */ /* 0x001fca00078e0203 */
[----:B------:R1:W-:Y:S01]  /*0230*/  @!P1 STS [R7], R2 ;  /* 0x0000000207009388 */ /* 0x0003e20000000800 */
[----:B------:R-:W-:Y:S01]  /*0240*/  BAR.SYNC.DEFER_BLOCKING 0x0 ;  /* 0x0000000000007b1d */ /* 0x000fe20000010000 */
[----:B------:R-:W-:Y:S02]  /*0250*/  ISETP.GT.U32.AND P1, PT, R6, 0x3, PT ;  /* 0x000000030600780c */ /* 0x000fe40003f24070 */
[----:B------:R-:W-:-:S11]  /*0260*/  MOV R6, R4 ;  /* 0x0000000400067202 */ /* 0x000fd60000000f00 */
[----:B-1----:R-:W-:Y:S05]  /*0270*/  @P1 BRA `(.L_x_1) ;  /* 0xfffffffc00d41947 */ /* 0x002fea000383ffff */
.L_x_0:
[----:B------:R-:W-:Y:S05]  /*0280*/  @P0 EXIT ;  /* 0x000000000000094d */ /* 0x000fea0003800000 */
[----:B------:R-:W1:Y:S01]  /*0290*/  S2UR UR5, SR_CgaCtaId ;  /* 0x00000000000579c3 */ /* 0x000e620000008800 */
[----:B------:R-:W-:-:S07]  /*02a0*/  UMOV UR4, 0x400 ;  /* 0x0000040000047882 */ /* 0x000fce0000000000 */
[----:B------:R-:W2:Y:S01]  /*02b0*/  LDC.64 R2, c[0x0][0x388] ;  /* 0x0000e200ff027b82 */ /* 0x000ea20000000a00 */
[----:B-1----:R-:W-:-:S09]  /*02c0*/  ULEA UR4, UR5, UR4, 0x18 ;  /* 0x0000000405047291 */ /* 0x002fd2000f8ec0ff */
[----:B------:R-:W2:Y:S04]  /*02d0*/  LDS R5, [UR4] ;  /* 0x00000004ff057984 */ /* 0x000ea80008000800 */
[----:B--2---:R-:W-:Y:S01]  /*02e0*/  REDG.E.ADD.STRONG.GPU desc[UR6][R2.64], R5 ;  /* 0x000000050200798e */ /* 0x004fe2000c12e106 */
[----:B------:R-:W-:Y:S05]  /*02f0*/  EXIT ;  /* 0x000000000000794d */ /* 0x000fea0003800000 */
.L_x_2:
[----:B------:R-:W-:-:S00]  /*0300*/  BRA `(.L_x_2) ;  /* 0xfffffffc00fc7947 */ /* 0x000fc0000383ffff */
[----:B------:R-:W-:-:S00]  /*0310*/  NOP ;  /* 0x0000000000007918 */ /* 0x000fc00000000000 */
        /* <DEDUP_REMOVED lines=14> */
.L_x_3:


//--------------------- .nv.shared._Z24firstAddGlobalLoadAtomicPiS_i --------------------------
	.section	.nv.shared._Z24firstAddGlobalLoadAtomicPiS_i,"aw",@nobits
	.sectionflags	@""
	.align	16
	.zero		1024


//--------------------- .nv.shared.reserved.0     --------------------------
	.section	.nv.shared.reserved.0,"aw",@nobits
	.weak		__nv_reservedSMEM_offset_0_alias
	.size		__nv_reservedSMEM_offset_0_alias, 0, 64
	.other		__nv_reservedSMEM_offset_0_alias,@"STO_CUDA_RESERVED_SHARED STV_DEFAULT"
__nv_reservedSMEM_offset_0_alias:
	.zero		0
	.zero		64


//--------------------- .nv.constant0._Z24firstAddGlobalLoadAtomicPiS_i --------------------------
	.section	.nv.constant0._Z24firstAddGlobalLoadAtomicPiS_i,"a",@progbits
	.sectionflags	@""
	.align	4
.nv.constant0._Z24firstAddGlobalLoadAtomicPiS_i:
	.zero		916


//--------------------- SYMBOLS --------------------------

	.type		.nv.reservedSmem.offset0,@object
	.size		.nv.reservedSmem.offset0,0x4
	.type		.nv.reservedSmem.cap,@object
	.size		.nv.reservedSmem.cap,0x4
